//
// Generated by NVIDIA NVVM Compiler
//
// Compiler Build ID: CL-36424714
// Cuda compilation tools, release 13.0, V13.0.88
// Based on NVVM 20.0.0
//

.version 9.0
.target sm_100
.address_size 64

	// .globl	_Z4loopPVmS0_S0_m

.visible .entry _Z4loopPVmS0_S0_m(
	.param .u64 .ptr .align 1 _Z4loopPVmS0_S0_m_param_0,
	.param .u64 .ptr .align 1 _Z4loopPVmS0_S0_m_param_1,
	.param .u64 .ptr .align 1 _Z4loopPVmS0_S0_m_param_2,
	.param .u64 _Z4loopPVmS0_S0_m_param_3
)
{
	.reg .pred 	%p<12>;
	.reg .b32 	%r<3>;
	.reg .b64 	%rd<42>;

	ld.param.u64 	%rd21, [_Z4loopPVmS0_S0_m_param_0];
	ld.param.u64 	%rd22, [_Z4loopPVmS0_S0_m_param_1];
	ld.param.u64 	%rd23, [_Z4loopPVmS0_S0_m_param_2];
	ld.param.u64 	%rd24, [_Z4loopPVmS0_S0_m_param_3];
	cvta.to.global.u64 	%rd1, %rd21;
	cvta.to.global.u64 	%rd2, %rd22;
	// begin inline asm
	mov.u32 %r1, %smid;
	// end inline asm
	setp.eq.s32 	%p1, %r1, 0;
	@%p1 bra 	$L__BB0_5;
	setp.ne.s32 	%p2, %r1, 3;
	@%p2 bra 	$L__BB0_14;
$L__BB0_2:
	ld.volatile.global.u64 	%rd41, [%rd2];
	setp.eq.s64 	%p3, %rd22, %rd41;
	@%p3 bra 	$L__BB0_4;
$L__BB0_3:
	ld.volatile.u64 	%rd25, [%rd41+16];
	add.s64 	%rd26, %rd25, 1;
	st.volatile.u64 	[%rd41+16], %rd26;
	ld.volatile.u64 	%rd41, [%rd41];
	setp.ne.s64 	%p4, %rd22, %rd41;
	@%p4 bra 	$L__BB0_3;
$L__BB0_4:
	ld.volatile.u64 	%rd27, [%rd41+8];
	setp.eq.s64 	%p5, %rd27, %rd24;
	@%p5 bra 	$L__BB0_2;
	bra.uni 	$L__BB0_13;
$L__BB0_5:
	cvta.to.global.u64 	%rd3, %rd23;
$L__BB0_6:
	ld.volatile.global.u64 	%rd39, [%rd1];
	setp.eq.s64 	%p6, %rd21, %rd39;
	@%p6 bra 	$L__BB0_10;
$L__BB0_7:
	ld.volatile.global.u64 	%rd38, [%rd3];
	setp.eq.s64 	%p7, %rd23, %rd38;
	@%p7 bra 	$L__BB0_9;
$L__BB0_8:
	ld.volatile.u64 	%rd28, [%rd38+16];
	add.s64 	%rd29, %rd28, 1;
	st.volatile.u64 	[%rd38+16], %rd29;
	ld.volatile.u64 	%rd38, [%rd38];
	setp.ne.s64 	%p8, %rd23, %rd38;
	@%p8 bra 	$L__BB0_8;
$L__BB0_9:
	ld.volatile.u64 	%rd30, [%rd39+16];
	add.s64 	%rd31, %rd30, 1;
	st.volatile.u64 	[%rd39+16], %rd31;
	ld.volatile.u64 	%rd39, [%rd39];
	setp.ne.s64 	%p9, %rd21, %rd39;
	@%p9 bra 	$L__BB0_7;
$L__BB0_10:
	// begin inline asm
	mov.u64 	%rd32, %clock64;
	// end inline asm
$L__BB0_11:
	// begin inline asm
	mov.u64 	%rd33, %clock64;
	// end inline asm
	sub.s64 	%rd34, %rd33, %rd32;
	setp.lt.u64 	%p10, %rd34, 10000000000;
	@%p10 bra 	$L__BB0_11;
	ld.volatile.u64 	%rd35, [%rd39+8];
	setp.eq.s64 	%p11, %rd35, %rd24;
	@%p11 bra 	$L__BB0_6;
$L__BB0_13:
	mov.b64 	%rd36, 0;
	st.volatile.global.u64 	[%rd1+8], %rd36;
	st.volatile.global.u64 	[%rd2+8], %rd36;
$L__BB0_14:
	ret;

}
	// .globl	_Z3putPmmm
.visible .entry _Z3putPmmm(
	.param .u64 .ptr .align 1 _Z3putPmmm_param_0,
	.param .u64 _Z3putPmmm_param_1,
	.param .u64 _Z3putPmmm_param_2
)
{
	.reg .b64 	%rd<5>;

	ld.param.u64 	%rd1, [_Z3putPmmm_param_0];
	ld.param.u64 	%rd2, [_Z3putPmmm_param_1];
	ld.param.u64 	%rd3, [_Z3putPmmm_param_2];
	cvta.to.global.u64 	%rd4, %rd1;
	st.global.u64 	[%rd4], %rd2;
	st.global.u64 	[%rd4+8], %rd3;
	ret;

}


// ===== COMPILED SASS (sm_100) =====

	.target	sm_100

	.elftype	@"ET_EXEC"


//--------------------- .note.nv.tkinfo           --------------------------
	.section	.note.nv.tkinfo,"",@"SHT_NOTE"
	.sectionflags	@"SHF_NOTE_NV_TKINFO"
	.tkinfo
        /*0018*/ 	.word	0x00000002
        /*0030*/ 	.string	""
        /*0030*/ 	.string	"ptxas"
        /*0030*/ 	.string	"Cuda compilation tools, release 13.0, V13.0.88"
        /*0030*/ 	.string	"Build cuda_13.0.r13.0/compiler.36424714_0"
        /*0030*/ 	.string	"-arch sm_100 -m 64 "



//--------------------- .note.nv.cuinfo           --------------------------
	.section	.note.nv.cuinfo,"",@"SHT_NOTE"
	.sectionflags	@"SHF_NOTE_NV_CUINFO"
        /*0018*/ 	.short	0x0002
        /*001a*/ 	.short	0x0064
        /*001c*/ 	.short	0x0082
	.zero		2


//--------------------- .nv.info                  --------------------------
	.section	.nv.info,"",@"SHT_CUDA_INFO"
	.align	4


	//----- nvinfo : EIATTR_REGCOUNT
	.align		4
        /*0000*/ 	.byte	0x04, 0x2f
        /*0002*/ 	.short	(.L_1 - .L_0)
	.align		4
.L_0:
        /*0004*/ 	.word	index@(_Z4loopPVmS0_S0_m)
        /*0008*/ 	.word	0x0000000c


	//----- nvinfo : EIATTR_FRAME_SIZE
	.align		4
.L_1:
        /*000c*/ 	.byte	0x04, 0x11
        /*000e*/ 	.short	(.L_3 - .L_2)
	.align		4
.L_2:
        /*0010*/ 	.word	index@(_Z4loopPVmS0_S0_m)
        /*0014*/ 	.word	0x00000000


	//----- nvinfo : EIATTR_REGCOUNT
	.align		4
.L_3:
        /*0018*/ 	.byte	0x04, 0x2f
        /*001a*/ 	.short	(.L_5 - .L_4)
	.align		4
.L_4:
        /*001c*/ 	.word	index@(_Z3putPmmm)
        /*0020*/ 	.word	0x0000000a


	//----- nvinfo : EIATTR_FRAME_SIZE
	.align		4
.L_5:
        /*0024*/ 	.byte	0x04, 0x11
        /*0026*/ 	.short	(.L_7 - .L_6)
	.align		4
.L_6:
        /*0028*/ 	.word	index@(_Z3putPmmm)
        /*002c*/ 	.word	0x00000000


	//----- nvinfo : EIATTR_MIN_STACK_SIZE
	.align		4
.L_7:
        /*0030*/ 	.byte	0x04, 0x12
        /*0032*/ 	.short	(.L_9 - .L_8)
	.align		4
.L_8:
        /*0034*/ 	.word	index@(_Z3putPmmm)
        /*0038*/ 	.word	0x00000000


	//----- nvinfo : EIATTR_MIN_STACK_SIZE
	.align		4
.L_9:
        /*003c*/ 	.byte	0x04, 0x12
        /*003e*/ 	.short	(.L_11 - .L_10)
	.align		4
.L_10:
        /*0040*/ 	.word	index@(_Z4loopPVmS0_S0_m)
        /*0044*/ 	.word	0x00000000
.L_11:


//--------------------- .nv.compat                --------------------------
	.section	.nv.compat,"",@"SHT_CUDA_COMPAT_INFO"
	.align	4
        /*0000*/ 	.byte	0x02, 0x09, 0x00, 0x00, 0x02, 0x02, 0x01, 0x00, 0x02, 0x05, 0x05, 0x00, 0x03, 0x07, 0x01, 0x01
        /*0010*/ 	.byte	0x02, 0x03, 0x00, 0x00, 0x02, 0x06, 0x01, 0x00, 0x04, 0x0b, 0x08, 0x00, 0x09, 0x00, 0x00, 0x00
        /*0020*/ 	.byte	0x00, 0x00, 0x00, 0x00


//--------------------- .nv.info._Z3putPmmm       --------------------------
	.section	.nv.info._Z3putPmmm,"",@"SHT_CUDA_INFO"
	.sectionflags	@""
	.align	4


	//----- nvinfo : EIATTR_CUDA_API_VERSION
	.align		4
        /*0000*/ 	.byte	0x04, 0x37
        /*0002*/ 	.short	(.L_13 - .L_12)
.L_12:
        /*0004*/ 	.word	0x00000082


	//----- nvinfo : EIATTR_KPARAM_INFO
	.align		4
.L_13:
        /*0008*/ 	.byte	0x04, 0x17
        /*000a*/ 	.short	(.L_15 - .L_14)
.L_14:
        /*000c*/ 	.word	0x00000000
        /*0010*/ 	.short	0x0002
        /*0012*/ 	.short	0x0010
        /*0014*/ 	.byte	0x00, 0xf0, 0x21, 0x00


	//----- nvinfo : EIATTR_KPARAM_INFO
	.align		4
.L_15:
        /*0018*/ 	.byte	0x04, 0x17
        /*001a*/ 	.short	(.L_17 - .L_16)
.L_16:
        /*001c*/ 	.word	0x00000000
        /*0020*/ 	.short	0x0001
        /*0022*/ 	.short	0x0008
        /*0024*/ 	.byte	0x00, 0xf0, 0x21, 0x00


	//----- nvinfo : EIATTR_KPARAM_INFO
	.align		4
.L_17:
        /*0028*/ 	.byte	0x04, 0x17
        /*002a*/ 	.short	(.L_19 - .L_18)
.L_18:
        /*002c*/ 	.word	0x00000000
        /*0030*/ 	.short	0x0000
        /*0032*/ 	.short	0x0000
        /*0034*/ 	.byte	0x00, 0xf5, 0x21, 0x00


	//----- nvinfo : EIATTR_SPARSE_MMA_MASK
	.align		4
.L_19:
        /*0038*/ 	.byte	0x03, 0x50
        /*003a*/ 	.short	0x0000


	//----- nvinfo : EIATTR_MAXREG_COUNT
	.align		4
        /*003c*/ 	.byte	0x03, 0x1b
        /*003e*/ 	.short	0x00ff


	//----- nvinfo : EIATTR_MERCURY_ISA_VERSION
	.align		4
        /*0040*/ 	.byte	0x03, 0x5f
        /*0042*/ 	.short	0x0101


	//----- nvinfo : EIATTR_VRC_CTA_INIT_COUNT
	.align		4
        /*0044*/ 	.byte	0x02, 0x4a
	.zero		1
	.zero		1


	//----- nvinfo : EIATTR_EXIT_INSTR_OFFSETS
	.align		4
        /*0048*/ 	.byte	0x04, 0x1c
        /*004a*/ 	.short	(.L_21 - .L_20)


	//   ....[0]....
.L_20:
        /*004c*/ 	.word	0x00000070


	//----- nvinfo : EIATTR_CBANK_PARAM_SIZE
	.align		4
.L_21:
        /*0050*/ 	.byte	0x03, 0x19
        /*0052*/ 	.short	0x0018


	//----- nvinfo : EIATTR_PARAM_CBANK
	.align		4
        /*0054*/ 	.byte	0x04, 0x0a
        /*0056*/ 	.short	(.L_23 - .L_22)
	.align		4
.L_22:
        /*0058*/ 	.word	index@(.nv.constant0._Z3putPmmm)
        /*005c*/ 	.short	0x0380
        /*005e*/ 	.short	0x0018


	//----- nvinfo : EIATTR_SW_WAR
	.align		4
.L_23:
        /*0060*/ 	.byte	0x04, 0x36
        /*0062*/ 	.short	(.L_25 - .L_24)
.L_24:
        /*0064*/ 	.word	0x00000008
.L_25:


//--------------------- .nv.info._Z4loopPVmS0_S0_m --------------------------
	.section	.nv.info._Z4loopPVmS0_S0_m,"",@"SHT_CUDA_INFO"
	.sectionflags	@""
	.align	4


	//----- nvinfo : EIATTR_CUDA_API_VERSION
	.align		4
        /*0000*/ 	.byte	0x04, 0x37
        /*0002*/ 	.short	(.L_27 - .L_26)
.L_26:
        /*0004*/ 	.word	0x00000082


	//----- nvinfo : EIATTR_KPARAM_INFO
	.align		4
.L_27:
        /*0008*/ 	.byte	0x04, 0x17
        /*000a*/ 	.short	(.L_29 - .L_28)
.L_28:
        /*000c*/ 	.word	0x00000000
        /*0010*/ 	.short	0x0003
        /*0012*/ 	.short	0x0018
        /*0014*/ 	.byte	0x00, 0xf0, 0x21, 0x00


	//----- nvinfo : EIATTR_KPARAM_INFO
	.align		4
.L_29:
        /*0018*/ 	.byte	0x04, 0x17
        /*001a*/ 	.short	(.L_31 - .L_30)
.L_30:
        /*001c*/ 	.word	0x00000000
        /*0020*/ 	.short	0x0002
        /*0022*/ 	.short	0x0010
        /*0024*/ 	.byte	0x00, 0xf5, 0x21, 0x00


	//----- nvinfo : EIATTR_KPARAM_INFO
	.align		4
.L_31:
        /*0028*/ 	.byte	0x04, 0x17
        /*002a*/ 	.short	(.L_33 - .L_32)
.L_32:
        /*002c*/ 	.word	0x00000000
        /*0030*/ 	.short	0x0001
        /*0032*/ 	.short	0x0008
        /*0034*/ 	.byte	0x00, 0xf5, 0x21, 0x00


	//----- nvinfo : EIATTR_KPARAM_INFO
	.align		4
.L_33:
        /*0038*/ 	.byte	0x04, 0x17
        /*003a*/ 	.short	(.L_35 - .L_34)
.L_34:
        /*003c*/ 	.word	0x00000000
        /*0040*/ 	.short	0x0000
        /*0042*/ 	.short	0x0000
        /*0044*/ 	.byte	0x00, 0xf5, 0x21, 0x00


	//----- nvinfo : EIATTR_SPARSE_MMA_MASK
	.align		4
.L_35:
        /*0048*/ 	.byte	0x03, 0x50
        /*004a*/ 	.short	0x0000


	//----- nvinfo : EIATTR_MAXREG_COUNT
	.align		4
        /*004c*/ 	.byte	0x03, 0x1b
        /*004e*/ 	.short	0x00ff


	//----- nvinfo : EIATTR_MERCURY_ISA_VERSION
	.align		4
        /*0050*/ 	.byte	0x03, 0x5f
        /*0052*/ 	.short	0x0101


	//----- nvinfo : EIATTR_VRC_CTA_INIT_COUNT
	.align		4
        /*0054*/ 	.byte	0x02, 0x4a
	.zero		1
	.zero		1


	//----- nvinfo : EIATTR_EXIT_INSTR_OFFSETS
	.align		4
        /*0058*/ 	.byte	0x04, 0x1c
        /*005a*/ 	.short	(.L_37 - .L_36)


	//   ....[0]....
.L_36:
        /*005c*/ 	.word	0x00000060


	//   ....[1]....
        /*0060*/ 	.word	0x00000500


	//----- nvinfo : EIATTR_CBANK_PARAM_SIZE
	.align		4
.L_37:
        /*0064*/ 	.byte	0x03, 0x19
        /*0066*/ 	.short	0x0020


	//----- nvinfo : EIATTR_PARAM_CBANK
	.align		4
        /*0068*/ 	.byte	0x04, 0x0a
        /*006a*/ 	.short	(.L_39 - .L_38)
	.align		4
.L_38:
        /*006c*/ 	.word	index@(.nv.constant0._Z4loopPVmS0_S0_m)
        /*0070*/ 	.short	0x0380
        /*0072*/ 	.short	0x0020


	//----- nvinfo : EIATTR_SW_WAR
	.align		4
.L_39:
        /*0074*/ 	.byte	0x04, 0x36
        /*0076*/ 	.short	(.L_41 - .L_40)
.L_40:
        /*0078*/ 	.word	0x00000008
.L_41:


//--------------------- .nv.callgraph             --------------------------
	.section	.nv.callgraph,"",@"SHT_CUDA_CALLGRAPH"
	.align	4
	.sectionentsize	8
	.align		4
        /*0000*/ 	.word	0x00000000
	.align		4
        /*0004*/ 	.word	0xffffffff
	.align		4
        /*0008*/ 	.word	0x00000000
	.align		4
        /*000c*/ 	.word	0xfffffffe
	.align		4
        /*0010*/ 	.word	0x00000000
	.align		4
        /*0014*/ 	.word	0xfffffffd
	.align		4
        /*0018*/ 	.word	0x00000000
	.align		4
        /*001c*/ 	.word	0xfffffffc


//--------------------- .text._Z3putPmmm          --------------------------
	.section	.text._Z3putPmmm,"ax",@progbits
	.align	128
        .global         _Z3putPmmm
        .type           _Z3putPmmm,@function
        .size           _Z3putPmmm,(.L_x_12 - _Z3putPmmm)
        .other          _Z3putPmmm,@"STO_CUDA_ENTRY STV_DEFAULT"
_Z3putPmmm:
.text._Z3putPmmm:
[----:B------:R-:W-:Y:S08]  /*0000*/  LDC R1, c[0x0][0x37c] ;  /* 0x0000df00ff017b82 */ /* 0x000ff00000000800 */
[----:B------:R-:W0:Y:S01]  /*0010*/  LDC.64 R2, c[0x0][0x380] ;  /* 0x0000e000ff027b82 */ /* 0x000e220000000a00 */
[----:B------:R-:W0:Y:S07]  /*0020*/  LDCU.64 UR4, c[0x0][0x358] ;  /* 0x00006b00ff0477ac */ /* 0x000e2e0008000a00 */
[----:B------:R-:W0:Y:S08]  /*0030*/  LDC.64 R4, c[0x0][0x388] ;  /* 0x0000e200ff047b82 */ /* 0x000e300000000a00 */
[----:B------:R-:W1:Y:S01]  /*0040*/  LDC.64 R6, c[0x0][0x390] ;  /* 0x0000e400ff067b82 */ /* 0x000e620000000a00 */
[----:B0-----:R-:W-:Y:S04]  /*0050*/  STG.E.64 desc[UR4][R2.64], R4 ;  /* 0x0000000402007986 */ /* 0x001fe8000c101b04 */
[----:B-1----:R-:W-:Y:S01]  /*0060*/  STG.E.64 desc[UR4][R2.64+0x8], R6 ;  /* 0x0000080602007986 */ /* 0x002fe2000c101b04 */
[----:B------:R-:W-:Y:S05]  /*0070*/  EXIT ;  /* 0x000000000000794d */ /* 0x000fea0003800000 */
.L_x_0:
[----:B------:R-:W-:-:S00]  /*0080*/  BRA `(.L_x_0) ;  /* 0xfffffffc00fc7947 */ /* 0x000fc0000383ffff */
[----:B------:R-:W-:-:S00]  /*0090*/  NOP ;  /* 0x0000000000007918 */ /* 0x000fc00000000000 */
        /* <DEDUP_REMOVED lines=14> */
.L_x_12:


//--------------------- .text._Z4loopPVmS0_S0_m   --------------------------
	.section	.text._Z4loopPVmS0_S0_m,"ax",@progbits
	.align	128
        .global         _Z4loopPVmS0_S0_m
        .type           _Z4loopPVmS0_S0_m,@function
        .size           _Z4loopPVmS0_S0_m,(.L_x_13 - _Z4loopPVmS0_S0_m)
        .other          _Z4loopPVmS0_S0_m,@"STO_CUDA_ENTRY STV_DEFAULT"
_Z4loopPVmS0_S0_m:
.text._Z4loopPVmS0_S0_m:
[----:B------:R-:W-:Y:S01]  /*0000*/  LDC R1, c[0x0][0x37c] ;  /* 0x0000df00ff017b82 */ /* 0x000fe20000000800 */
[----:B------:R-:W0:Y:S01]  /*0010*/  S2R R0, SR_VIRTUALSMID ;  /* 0x0000000000007919 */ /* 0x000e220000004300 */
[----:B------:R-:W1:Y:S01]  /*0020*/  LDCU.64 UR4, c[0x0][0x358] ;  /* 0x00006b00ff0477ac */ /* 0x000e620008000a00 */
[----:B0-----:R-:W-:-:S13]  /*0030*/  ISETP.NE.AND P0, PT, R0, RZ, PT ;  /* 0x000000ff0000720c */ /* 0x001fda0003f05270 */
[----:B-1----:R-:W-:Y:S05]  /*0040*/  @!P0 BRA `(.L_x_1) ;  /* 0x0000000000688947 */ /* 0x002fea0003800000 */
[----:B------:R-:W-:-:S13]  /*0050*/  ISETP.NE.AND P0, PT, R0, 0x3, PT ;  /* 0x000000030000780c */ /* 0x000fda0003f05270 */
[----:B------:R-:W-:Y:S05]  /*0060*/  @P0 EXIT ;  /* 0x000000000000094d */ /* 0x000fea0003800000 */
.L_x_4:
[----:B------:R-:W0:Y:S01]  /*0070*/  LDC.64 R2, c[0x0][0x388] ;  /* 0x0000e200ff027b82 */ /* 0x000e220000000a00 */
[----:B------:R-:W1:Y:S01]  /*0080*/  LDCU.64 UR6, c[0x0][0x388] ;  /* 0x00007100ff0677ac */ /* 0x000e620008000a00 */
[----:B0-----:R-:W1:Y:S02]  /*0090*/  LDG.E.64.STRONG.SYS R6, desc[UR4][R2.64] ;  /* 0x0000000402067981 */ /* 0x001e64000c1f5b00 */
[----:B-1----:R-:W-:-:S04]  /*00a0*/  ISETP.NE.U32.AND P0, PT, R6, UR6, PT ;  /* 0x0000000606007c0c */ /* 0x002fc8000bf05070 */
[----:B------:R-:W-:-:S13]  /*00b0*/  ISETP.NE.AND.EX P0, PT, R7, UR7, PT, P0 ;  /* 0x0000000707007c0c */ /* 0x000fda000bf05300 */
[----:B------:R-:W-:Y:S05]  /*00c0*/  @!P0 BRA `(.L_x_2) ;  /* 0x0000000000288947 */ /* 0x000fea0003800000 */
.L_x_3:
[----:B------:R-:W-:Y:S02]  /*00d0*/  IMAD.MOV.U32 R2, RZ, RZ, R6 ;  /* 0x000000ffff027224 */ /* 0x000fe400078e0006 */
[----:B------:R-:W-:-:S05]  /*00e0*/  IMAD.MOV.U32 R3, RZ, RZ, R7 ;  /* 0x000000ffff037224 */ /* 0x000fca00078e0007 */
[----:B------:R-:W2:Y:S02]  /*00f0*/  LD.E.64.STRONG.SYS R4, desc[UR4][R2.64+0x10] ;  /* 0x0000100402047980 */ /* 0x000ea4000c115b00 */
[----:B--2---:R-:W-:-:S05]  /*0100*/  IADD3 R4, P0, PT, R4, 0x1, RZ ;  /* 0x0000000104047810 */ /* 0x004fca0007f1e0ff */
[----:B------:R-:W-:-:S05]  /*0110*/  IMAD.X R5, RZ, RZ, R5, P0 ;  /* 0x000000ffff057224 */ /* 0x000fca00000e0605 */
[----:B------:R0:W-:Y:S04]  /*0120*/  ST.E.64.STRONG.SYS desc[UR4][R2.64+0x10], R4 ;  /* 0x0000100402007985 */ /* 0x0001e8000c115b04 */
[----:B------:R-:W2:Y:S02]  /*0130*/  LD.E.64.STRONG.SYS R6, desc[UR4][R2.64] ;  /* 0x0000000402067980 */ /* 0x000ea4000c115b00 */
[----:B--2---:R-:W-:-:S04]  /*0140*/  ISETP.NE.U32.AND P0, PT, R6, UR6, PT ;  /* 0x0000000606007c0c */ /* 0x004fc8000bf05070 */
[----:B------:R-:W-:-:S13]  /*0150*/  ISETP.NE.AND.EX P0, PT, R7, UR7, PT, P0 ;  /* 0x0000000707007c0c */ /* 0x000fda000bf05300 */
[----:B0-----:R-:W-:Y:S05]  /*0160*/  @P0 BRA `(.L_x_3) ;  /* 0xfffffffc00d80947 */ /* 0x001fea000383ffff */
.L_x_2:
[----:B------:R-:W-:Y:S01]  /*0170*/  IMAD.MOV.U32 R2, RZ, RZ, R6 ;  /* 0x000000ffff027224 */ /* 0x000fe200078e0006 */
[----:B------:R-:W0:Y:S01]  /*0180*/  LDCU.64 UR6, c[0x0][0x398] ;  /* 0x00007300ff0677ac */ /* 0x000e220008000a00 */
[----:B------:R-:W-:-:S06]  /*0190*/  IMAD.MOV.U32 R3, RZ, RZ, R7 ;  /* 0x000000ffff037224 */ /* 0x000fcc00078e0007 */
[----:B------:R-:W0:Y:S02]  /*01a0*/  LD.E.64.STRONG.SYS R2, desc[UR4][R2.64+0x8] ;  /* 0x0000080402027980 */ /* 0x000e24000c115b00 */
[----:B0-----:R-:W-:-:S04]  /*01b0*/  ISETP.NE.U32.AND P0, PT, R2, UR6, PT ;  /* 0x0000000602007c0c */ /* 0x001fc8000bf05070 */
[----:B------:R-:W-:-:S13]  /*01c0*/  ISETP.NE.AND.EX P0, PT, R3, UR7, PT, P0 ;  /* 0x0000000703007c0c */ /* 0x000fda000bf05300 */
[----:B------:R-:W-:Y:S05]  /*01d0*/  @!P0 BRA `(.L_x_4) ;  /* 0xfffffffc00a48947 */ /* 0x000fea000383ffff */
[----:B------:R-:W-:Y:S05]  /*01e0*/  BRA `(.L_x_5) ;  /* 0x0000000000b47947 */ /* 0x000fea0003800000 */
.L_x_1:
[----:B------:R-:W0:Y:S01]  /*01f0*/  LDC.64 R2, c[0x0][0x380] ;  /* 0x0000e000ff027b82 */ /* 0x000e220000000a00 */
[----:B------:R-:W1:Y:S01]  /*0200*/  LDCU.64 UR6, c[0x0][0x380] ;  /* 0x00007000ff0677ac */ /* 0x000e620008000a00 */
[----:B0-----:R-:W1:Y:S02]  /*0210*/  LDG.E.64.STRONG.SYS R6, desc[UR4][R2.64] ;  /* 0x0000000402067981 */ /* 0x001e64000c1f5b00 */
[----:B-1----:R-:W-:-:S04]  /*0220*/  ISETP.NE.U32.AND P0, PT, R6, UR6, PT ;  /* 0x0000000606007c0c */ /* 0x002fc8000bf05070 */
[----:B------:R-:W-:-:S13]  /*0230*/  ISETP.NE.AND.EX P0, PT, R7, UR7, PT, P0 ;  /* 0x0000000707007c0c */ /* 0x000fda000bf05300 */
[----:B------:R-:W-:Y:S05]  /*0240*/  @!P0 BRA `(.L_x_6) ;  /* 0x00000000006c8947 */ /* 0x000fea0003800000 */
.L_x_9:
[----:B------:R-:W0:Y:S01]  /*0250*/  LDC.64 R2, c[0x0][0x390] ;  /* 0x0000e400ff027b82 */ /* 0x000e220000000a00 */
[----:B------:R-:W1:Y:S01]  /*0260*/  LDCU.64 UR6, c[0x0][0x390] ;  /* 0x00007200ff0677ac */ /* 0x000e620008000a00 */
[----:B0-----:R0:W1:Y:S02]  /*0270*/  LDG.E.64.STRONG.SYS R8, desc[UR4][R2.64] ;  /* 0x0000000402087981 */ /* 0x001064000c1f5b00 */
[----:B0-----:R-:W-:Y:S02]  /*0280*/  IMAD.MOV.U32 R2, RZ, RZ, R6 ;  /* 0x000000ffff027224 */ /* 0x001fe400078e0006 */
[----:B------:R-:W-:Y:S01]  /*0290*/  IMAD.MOV.U32 R3, RZ, RZ, R7 ;  /* 0x000000ffff037224 */ /* 0x000fe200078e0007 */
[----:B-1----:R-:W-:-:S04]  /*02a0*/  ISETP.NE.U32.AND P0, PT, R8, UR6, PT ;  /* 0x0000000608007c0c */ /* 0x002fc8000bf05070 */
[----:B------:R-:W-:-:S13]  /*02b0*/  ISETP.NE.AND.EX P0, PT, R9, UR7, PT, P0 ;  /* 0x0000000709007c0c */ /* 0x000fda000bf05300 */
[----:B------:R-:W-:Y:S05]  /*02c0*/  @!P0 BRA `(.L_x_7) ;  /* 0x0000000000288947 */ /* 0x000fea0003800000 */
.L_x_8:
        /* <DEDUP_REMOVED lines=10> */
.L_x_7:
[----:B------:R-:W2:Y:S01]  /*0370*/  LD.E.64.STRONG.SYS R4, desc[UR4][R2.64+0x10] ;  /* 0x0000100402047980 */ /* 0x000ea2000c115b00 */
[----:B------:R-:W0:Y:S01]  /*0380*/  LDCU.64 UR6, c[0x0][0x380] ;  /* 0x00007000ff0677ac */ /* 0x000e220008000a00 */
[----:B--2---:R-:W-:-:S05]  /*0390*/  IADD3 R4, P0, PT, R4, 0x1, RZ ;  /* 0x0000000104047810 */ /* 0x004fca0007f1e0ff */
[----:B------:R-:W-:-:S05]  /*03a0*/  IMAD.X R5, RZ, RZ, R5, P0 ;  /* 0x000000ffff057224 */ /* 0x000fca00000e0605 */
[----:B------:R1:W-:Y:S04]  /*03b0*/  ST.E.64.STRONG.SYS desc[UR4][R2.64+0x10], R4 ;  /* 0x0000100402007985 */ /* 0x0003e8000c115b04 */
[----:B------:R-:W0:Y:S02]  /*03c0*/  LD.E.64.STRONG.SYS R6, desc[UR4][R2.64] ;  /* 0x0000000402067980 */ /* 0x000e24000c115b00 */
[----:B0-----:R-:W-:-:S04]  /*03d0*/  ISETP.NE.U32.AND P0, PT, R6, UR6, PT ;  /* 0x0000000606007c0c */ /* 0x001fc8000bf05070 */
[----:B------:R-:W-:-:S13]  /*03e0*/  ISETP.NE.AND.EX P0, PT, R7, UR7, PT, P0 ;  /* 0x0000000707007c0c */ /* 0x000fda000bf05300 */
[----:B-1----:R-:W-:Y:S05]  /*03f0*/  @P0 BRA `(.L_x_9) ;  /* 0xfffffffc00940947 */ /* 0x002fea000383ffff */
.L_x_6:
[----:B------:R-:W-:-:S07]  /*0400*/  CS2R R2, SR_CLOCKLO ;  /* 0x0000000000027805 */ /* 0x000fce0000015000 */
.L_x_10:
[----:B------:R-:W-:-:S06]  /*0410*/  CS2R R4, SR_CLOCKLO ;  /* 0x0000000000047805 */ /* 0x000fcc0000015000 */
[----:B------:R-:W-:-:S05]  /*0420*/  IADD3 R0, P0, PT, -R2, R4, RZ ;  /* 0x0000000402007210 */ /* 0x000fca0007f1e1ff */
[----:B------:R-:W-:Y:S01]  /*0430*/  IMAD.X R4, R5, 0x1, ~R3, P0 ;  /* 0x0000000105047824 */ /* 0x000fe200000e0e03 */
[----:B------:R-:W-:-:S04]  /*0440*/  ISETP.GE.U32.AND P0, PT, R0, 0x540be400, PT ;  /* 0x540be4000000780c */ /* 0x000fc80003f06070 */
[----:B------:R-:W-:-:S13]  /*0450*/  ISETP.GE.U32.AND.EX P0, PT, R4, 0x2, PT, P0 ;  /* 0x000000020400780c */ /* 0x000fda0003f06100 */
[----:B------:R-:W-:Y:S05]  /*0460*/  @!P0 BRA `(.L_x_10) ;  /* 0xfffffffc00e88947 */ /* 0x000fea000383ffff */
[----:B------:R-:W2:Y:S01]  /*0470*/  LD.E.64.STRONG.SYS R2, desc[UR4][R6.64+0x8] ;  /* 0x0000080406027980 */ /* 0x000ea2000c115b00 */
[----:B------:R-:W2:Y:S02]  /*0480*/  LDCU.64 UR6, c[0x0][0x398] ;  /* 0x00007300ff0677ac */ /* 0x000ea40008000a00 */
[----:B--2---:R-:W-:-:S04]  /*0490*/  ISETP.NE.U32.AND P0, PT, R2, UR6, PT ;  /* 0x0000000602007c0c */ /* 0x004fc8000bf05070 */
[----:B------:R-:W-:-:S13]  /*04a0*/  ISETP.NE.AND.EX P0, PT, R3, UR7, PT, P0 ;  /* 0x0000000703007c0c */ /* 0x000fda000bf05300 */
[----:B------:R-:W-:Y:S05]  /*04b0*/  @!P0 BRA `(.L_x_1) ;  /* 0xfffffffc004c8947 */ /* 0x000fea000383ffff */
.L_x_5:
[----:B------:R-:W0:Y:S08]  /*04c0*/  LDC.64 R2, c[0x0][0x380] ;  /* 0x0000e000ff027b82 */ /* 0x000e300000000a00 */
[----:B------:R-:W1:Y:S01]  /*04d0*/  LDC.64 R4, c[0x0][0x388] ;  /* 0x0000e200ff047b82 */ /* 0x000e620000000a00 */
[----:B0-----:R-:W-:Y:S04]  /*04e0*/  STG.E.64.STRONG.SYS desc[UR4][R2.64+0x8], RZ ;  /* 0x000008ff02007986 */ /* 0x001fe8000c115b04 */
[----:B-1----:R-:W-:Y:S01]  /*04f0*/  STG.E.64.STRONG.SYS desc[UR4][R4.64+0x8], RZ ;  /* 0x000008ff04007986 */ /* 0x002fe2000c115b04 */
[----:B------:R-:W-:Y:S05]  /*0500*/  EXIT ;  /* 0x000000000000794d */ /* 0x000fea0003800000 */
.L_x_11:
        /* <DEDUP_REMOVED lines=15> */
.L_x_13:


//--------------------- .nv.shared.reserved.0     --------------------------
	.section	.nv.shared.reserved.0,"aw",@nobits
	.weak		__nv_reservedSMEM_offset_0_alias
	.size		__nv_reservedSMEM_offset_0_alias, 0, 64
	.other		__nv_reservedSMEM_offset_0_alias,@"STO_CUDA_RESERVED_SHARED STV_DEFAULT"
__nv_reservedSMEM_offset_0_alias:
	.zero		0
	.zero		64


//--------------------- .nv.constant0._Z3putPmmm  --------------------------
	.section	.nv.constant0._Z3putPmmm,"a",@progbits
	.sectionflags	@""
	.align	4
.nv.constant0._Z3putPmmm:
	.zero		920


//--------------------- .nv.constant0._Z4loopPVmS0_S0_m --------------------------
	.section	.nv.constant0._Z4loopPVmS0_S0_m,"a",@progbits
	.sectionflags	@""
	.align	4
.nv.constant0._Z4loopPVmS0_S0_m:
	.zero		928


//--------------------- SYMBOLS --------------------------

	.type		.nv.reservedSmem.offset0,@object
	.size		.nv.reservedSmem.offset0,0x4
